//
// Generated by NVIDIA NVVM Compiler
//
// Compiler Build ID: CL-36424714
// Cuda compilation tools, release 13.0, V13.0.88
// Based on NVVM 20.0.0
//

.version 9.0
.target sm_100
.address_size 64

	// .globl	_Z6kernelv
.extern .func  (.param .b32 func_retval0) vprintf
(
	.param .b64 vprintf_param_0,
	.param .b64 vprintf_param_1
)
;
.global .align 1 .b8 $str[8] = {72, 105, 32, 71, 80, 85, 10};

.visible .entry _Z6kernelv()
{
	.reg .b32 	%r<3>;
	.reg .b64 	%rd<3>;

	mov.u64 	%rd1, $str;
	cvta.global.u64 	%rd2, %rd1;
	{ // callseq 0, 0
	.param .b64 param0;
	st.param.b64 	[param0], %rd2;
	.param .b64 param1;
	st.param.b64 	[param1], 0;
	.param .b32 retval0;
	call.uni (retval0), 
	vprintf, 
	(
	param0, 
	param1
	);
	ld.param.b32 	%r1, [retval0];
	} // callseq 0
	ret;

}


// ===== COMPILED SASS (sm_100) =====

	.target	sm_100

	.elftype	@"ET_EXEC"


//--------------------- .note.nv.tkinfo           --------------------------
	.section	.note.nv.tkinfo,"",@"SHT_NOTE"
	.sectionflags	@"SHF_NOTE_NV_TKINFO"
	.tkinfo
        /*0018*/ 	.word	0x00000002
        /*0030*/ 	.string	""
        /*0030*/ 	.string	"ptxas"
        /*0030*/ 	.string	"Cuda compilation tools, release 13.0, V13.0.88"
        /*0030*/ 	.string	"Build cuda_13.0.r13.0/compiler.36424714_0"
        /*0030*/ 	.string	"-arch sm_100 -m 64 "



//--------------------- .note.nv.cuinfo           --------------------------
	.section	.note.nv.cuinfo,"",@"SHT_NOTE"
	.sectionflags	@"SHF_NOTE_NV_CUINFO"
        /*0018*/ 	.short	0x0002
        /*001a*/ 	.short	0x0064
        /*001c*/ 	.short	0x0082
	.zero		2


//--------------------- .nv.info                  --------------------------
	.section	.nv.info,"",@"SHT_CUDA_INFO"
	.align	4


	//----- nvinfo : EIATTR_REGCOUNT
	.align		4
        /*0000*/ 	.byte	0x04, 0x2f
        /*0002*/ 	.short	(.L_2 - .L_1)
	.align		4
.L_1:
        /*0004*/ 	.word	index@(_Z6kernelv)
        /*0008*/ 	.word	0x00000018


	//----- nvinfo : EIATTR_FRAME_SIZE
	.align		4
.L_2:
        /*000c*/ 	.byte	0x04, 0x11
        /*000e*/ 	.short	(.L_4 - .L_3)
	.align		4
.L_3:
        /*0010*/ 	.word	index@(_Z6kernelv)
        /*0014*/ 	.word	0x00000000


	//----- nvinfo : EIATTR_MIN_STACK_SIZE
	.align		4
.L_4:
        /*0018*/ 	.byte	0x04, 0x12
        /*001a*/ 	.short	(.L_6 - .L_5)
	.align		4
.L_5:
        /*001c*/ 	.word	index@(_Z6kernelv)
        /*0020*/ 	.word	0x00000000
.L_6:


//--------------------- .nv.compat                --------------------------
	.section	.nv.compat,"",@"SHT_CUDA_COMPAT_INFO"
	.align	4
        /*0000*/ 	.byte	0x02, 0x09, 0x00, 0x00, 0x02, 0x02, 0x01, 0x00, 0x02, 0x05, 0x05, 0x00, 0x03, 0x07, 0x01, 0x01
        /*0010*/ 	.byte	0x02, 0x03, 0x00, 0x00, 0x02, 0x06, 0x01, 0x00, 0x04, 0x0b, 0x08, 0x00, 0x09, 0x00, 0x00, 0x00
        /*0020*/ 	.byte	0x00, 0x00, 0x00, 0x00


//--------------------- .nv.info._Z6kernelv       --------------------------
	.section	.nv.info._Z6kernelv,"",@"SHT_CUDA_INFO"
	.sectionflags	@""
	.align	4


	//----- nvinfo : EIATTR_CUDA_API_VERSION
	.align		4
        /*0000*/ 	.byte	0x04, 0x37
        /*0002*/ 	.short	(.L_8 - .L_7)
.L_7:
        /*0004*/ 	.word	0x00000082


	//----- nvinfo : EIATTR_SPARSE_MMA_MASK
	.align		4
.L_8:
        /*0008*/ 	.byte	0x03, 0x50
        /*000a*/ 	.short	0x0000


	//----- nvinfo : EIATTR_MAXREG_COUNT
	.align		4
        /*000c*/ 	.byte	0x03, 0x1b
        /*000e*/ 	.short	0x00ff


	//----- nvinfo : EIATTR_EXTERNS
	.align		4
        /*0010*/ 	.byte	0x04, 0x0f
        /*0012*/ 	.short	(.L_10 - .L_9)


	//   ....[0]....
	.align		4
.L_9:
        /*0014*/ 	.word	index@(vprintf)


	//----- nvinfo : EIATTR_MERCURY_ISA_VERSION
	.align		4
.L_10:
        /*0018*/ 	.byte	0x03, 0x5f
        /*001a*/ 	.short	0x0101


	//----- nvinfo : EIATTR_VRC_CTA_INIT_COUNT
	.align		4
        /*001c*/ 	.byte	0x02, 0x4a
	.zero		1
	.zero		1


	//----- nvinfo : EIATTR_SYSCALL_OFFSETS
	.align		4
        /*0020*/ 	.byte	0x04, 0x46
        /*0022*/ 	.short	(.L_12 - .L_11)


	//   ....[0]....
.L_11:
        /*0024*/ 	.word	0x00000080


	//----- nvinfo : EIATTR_EXIT_INSTR_OFFSETS
	.align		4
.L_12:
        /*0028*/ 	.byte	0x04, 0x1c
        /*002a*/ 	.short	(.L_14 - .L_13)


	//   ....[0]....
.L_13:
        /*002c*/ 	.word	0x00000090


	//----- nvinfo : EIATTR_SW_WAR
	.align		4
.L_14:
        /*0030*/ 	.byte	0x04, 0x36
        /*0032*/ 	.short	(.L_16 - .L_15)
.L_15:
        /*0034*/ 	.word	0x00000008
.L_16:


//--------------------- .nv.callgraph             --------------------------
	.section	.nv.callgraph,"",@"SHT_CUDA_CALLGRAPH"
	.align	4
	.sectionentsize	8
	.align		4
        /*0000*/ 	.word	0x00000000
	.align		4
        /*0004*/ 	.word	0xffffffff
	.align		4
        /*0008*/ 	.word	index@(_Z6kernelv)
	.align		4
        /*000c*/ 	.word	index@(vprintf)
	.align		4
        /*0010*/ 	.word	0x00000000
	.align		4
        /*0014*/ 	.word	0xfffffffe
	.align		4
        /*0018*/ 	.word	0x00000000
	.align		4
        /*001c*/ 	.word	0xfffffffd
	.align		4
        /*0020*/ 	.word	0x00000000
	.align		4
        /*0024*/ 	.word	0xfffffffc


//--------------------- .nv.constant4             --------------------------
	.section	.nv.constant4,"a",@progbits
	.align	8
	.align		8
.nv.constant4:
        /*0000*/ 	.dword	vprintf
	.align		8
        /*0008*/ 	.dword	$str


//--------------------- .text._Z6kernelv          --------------------------
	.section	.text._Z6kernelv,"ax",@progbits
	.align	128
        .global         _Z6kernelv
        .type           _Z6kernelv,@function
        .size           _Z6kernelv,(.L_x_2 - _Z6kernelv)
        .other          _Z6kernelv,@"STO_CUDA_ENTRY STV_DEFAULT"
_Z6kernelv:
.text._Z6kernelv:
[----:B------:R-:W0:Y:S01]  /*0000*/  LDC R1, c[0x0][0x37c] ;  /* 0x0000df00ff017b82 */ /* 0x000e220000000800 */
[----:B------:R-:W-:Y:S01]  /*0010*/  MOV R0, 0x0 ;  /* 0x0000000000007802 */ /* 0x000fe20000000f00 */
[----:B------:R-:W1:Y:S01]  /*0020*/  LDCU.64 UR4, c[0x4][0x8] ;  /* 0x01000100ff0477ac */ /* 0x000e620008000a00 */
[----:B------:R-:W-:-:S05]  /*0030*/  CS2R R6, SRZ ;  /* 0x0000000000067805 */ /* 0x000fca000001ff00 */
[----:B------:R2:W3:Y:S01]  /*0040*/  LDC.64 R2, c[0x4][R0] ;  /* 0x0100000000027b82 */ /* 0x0004e20000000a00 */
[----:B-1----:R-:W-:Y:S02]  /*0050*/  IMAD.U32 R4, RZ, RZ, UR4 ;  /* 0x00000004ff047e24 */ /* 0x002fe4000f8e00ff */
[----:B--2---:R-:W-:-:S07]  /*0060*/  IMAD.U32 R5, RZ, RZ, UR5 ;  /* 0x00000005ff057e24 */ /* 0x004fce000f8e00ff */
[----:B------:R-:W-:-:S07]  /*0070*/  LEPC R20, `(.L_x_0) ;  /* 0x000000001014794e */ /* 0x000fce0000000000 */
[----:B0--3--:R-:W-:Y:S05]  /*0080*/  CALL.ABS.NOINC R2 ;  /* 0x0000000002007343 */ /* 0x009fea0003c00000 */
.L_x_0:
[----:B------:R-:W-:Y:S05]  /*0090*/  EXIT ;  /* 0x000000000000794d */ /* 0x000fea0003800000 */
.L_x_1:
[----:B------:R-:W-:-:S00]  /*00a0*/  BRA `(.L_x_1) ;  /* 0xfffffffc00fc7947 */ /* 0x000fc0000383ffff */
[----:B------:R-:W-:-:S00]  /*00b0*/  NOP ;  /* 0x0000000000007918 */ /* 0x000fc00000000000 */
        /* <DEDUP_REMOVED lines=12> */
.L_x_2:


//--------------------- .nv.global.init           --------------------------
	.section	.nv.global.init,"aw",@progbits
.nv.global.init:
	.type		$str,@object
	.size		$str,(.L_0 - $str)
$str:
        /*0000*/ 	.byte	0x48, 0x69, 0x20, 0x47, 0x50, 0x55, 0x0a, 0x00
.L_0:


//--------------------- .nv.shared.reserved.0     --------------------------
	.section	.nv.shared.reserved.0,"aw",@nobits
	.weak		__nv_reservedSMEM_offset_0_alias
	.size		__nv_reservedSMEM_offset_0_alias, 0, 64
	.other		__nv_reservedSMEM_offset_0_alias,@"STO_CUDA_RESERVED_SHARED STV_DEFAULT"
__nv_reservedSMEM_offset_0_alias:
	.zero		0
	.zero		64


//--------------------- .nv.constant0._Z6kernelv  --------------------------
	.section	.nv.constant0._Z6kernelv,"a",@progbits
	.sectionflags	@""
	.align	4
.nv.constant0._Z6kernelv:
	.zero		896


//--------------------- SYMBOLS --------------------------

	.type		.nv.reservedSmem.offset0,@object
	.size		.nv.reservedSmem.offset0,0x4
	.type		vprintf,@function
